//
// Generated by NVIDIA NVVM Compiler
//
// Compiler Build ID: CL-36424714
// Cuda compilation tools, release 13.0, V13.0.88
// Based on NVVM 20.0.0
//

.version 9.0
.target sm_100
.address_size 64

	// .globl	_Z3GPUPiS_S_iiiii

.visible .entry _Z3GPUPiS_S_iiiii(
	.param .u64 .ptr .align 1 _Z3GPUPiS_S_iiiii_param_0,
	.param .u64 .ptr .align 1 _Z3GPUPiS_S_iiiii_param_1,
	.param .u64 .ptr .align 1 _Z3GPUPiS_S_iiiii_param_2,
	.param .u32 _Z3GPUPiS_S_iiiii_param_3,
	.param .u32 _Z3GPUPiS_S_iiiii_param_4,
	.param .u32 _Z3GPUPiS_S_iiiii_param_5,
	.param .u32 _Z3GPUPiS_S_iiiii_param_6,
	.param .u32 _Z3GPUPiS_S_iiiii_param_7
)
{
	.reg .pred 	%p<3>;
	.reg .b32 	%r<22>;
	.reg .b64 	%rd<18>;

	ld.param.u64 	%rd2, [_Z3GPUPiS_S_iiiii_param_0];
	ld.param.u64 	%rd3, [_Z3GPUPiS_S_iiiii_param_1];
	ld.param.u64 	%rd4, [_Z3GPUPiS_S_iiiii_param_2];
	ld.param.u32 	%r2, [_Z3GPUPiS_S_iiiii_param_3];
	ld.param.u32 	%r6, [_Z3GPUPiS_S_iiiii_param_4];
	ld.param.u32 	%r3, [_Z3GPUPiS_S_iiiii_param_5];
	ld.param.u32 	%r4, [_Z3GPUPiS_S_iiiii_param_6];
	ld.param.u32 	%r5, [_Z3GPUPiS_S_iiiii_param_7];
	mov.u32 	%r7, %ctaid.x;
	mov.u32 	%r8, %ntid.x;
	mov.u32 	%r9, %tid.x;
	mad.lo.s32 	%r1, %r7, %r8, %r9;
	setp.ge.s32 	%p1, %r1, %r6;
	@%p1 bra 	$L__BB0_3;
	cvta.to.global.u64 	%rd5, %rd2;
	cvta.to.global.u64 	%rd6, %rd3;
	cvta.to.global.u64 	%rd7, %rd4;
	add.s32 	%r10, %r3, -1;
	mad.lo.s32 	%r11, %r10, %r1, %r2;
	sub.s32 	%r12, %r4, %r1;
	add.s32 	%r13, %r5, %r1;
	mul.wide.s32 	%rd8, %r11, 4;
	add.s64 	%rd1, %rd5, %rd8;
	ld.global.u32 	%r14, [%rd1+-4];
	neg.s32 	%r15, %r3;
	mul.wide.s32 	%rd9, %r15, 4;
	add.s64 	%rd10, %rd1, %rd9;
	ld.global.u32 	%r16, [%rd10];
	max.s32 	%r17, %r14, %r16;
	st.global.u32 	[%rd1], %r17;
	mul.wide.s32 	%rd11, %r12, 4;
	add.s64 	%rd12, %rd6, %rd11;
	ld.global.u32 	%r18, [%rd12];
	mul.wide.s32 	%rd13, %r13, 4;
	add.s64 	%rd14, %rd7, %rd13;
	ld.global.u32 	%r19, [%rd14];
	setp.ne.s32 	%p2, %r18, %r19;
	@%p2 bra 	$L__BB0_3;
	mul.wide.s32 	%rd15, %r3, 4;
	xor.b64  	%rd16, %rd15, -4;
	add.s64 	%rd17, %rd1, %rd16;
	ld.global.u32 	%r20, [%rd17];
	add.s32 	%r21, %r20, 1;
	st.global.u32 	[%rd1], %r21;
$L__BB0_3:
	ret;

}


// ===== COMPILED SASS (sm_100) =====

	.target	sm_100

	.elftype	@"ET_EXEC"


//--------------------- .note.nv.tkinfo           --------------------------
	.section	.note.nv.tkinfo,"",@"SHT_NOTE"
	.sectionflags	@"SHF_NOTE_NV_TKINFO"
	.tkinfo
        /*0018*/ 	.word	0x00000002
        /*0030*/ 	.string	""
        /*0030*/ 	.string	"ptxas"
        /*0030*/ 	.string	"Cuda compilation tools, release 13.0, V13.0.88"
        /*0030*/ 	.string	"Build cuda_13.0.r13.0/compiler.36424714_0"
        /*0030*/ 	.string	"-arch sm_100 -m 64 "



//--------------------- .note.nv.cuinfo           --------------------------
	.section	.note.nv.cuinfo,"",@"SHT_NOTE"
	.sectionflags	@"SHF_NOTE_NV_CUINFO"
        /*0018*/ 	.short	0x0002
        /*001a*/ 	.short	0x0064
        /*001c*/ 	.short	0x0082
	.zero		2


//--------------------- .nv.info                  --------------------------
	.section	.nv.info,"",@"SHT_CUDA_INFO"
	.align	4


	//----- nvinfo : EIATTR_REGCOUNT
	.align		4
        /*0000*/ 	.byte	0x04, 0x2f
        /*0002*/ 	.short	(.L_1 - .L_0)
	.align		4
.L_0:
        /*0004*/ 	.word	index@(_Z3GPUPiS_S_iiiii)
        /*0008*/ 	.word	0x00000012


	//----- nvinfo : EIATTR_FRAME_SIZE
	.align		4
.L_1:
        /*000c*/ 	.byte	0x04, 0x11
        /*000e*/ 	.short	(.L_3 - .L_2)
	.align		4
.L_2:
        /*0010*/ 	.word	index@(_Z3GPUPiS_S_iiiii)
        /*0014*/ 	.word	0x00000000


	//----- nvinfo : EIATTR_MIN_STACK_SIZE
	.align		4
.L_3:
        /*0018*/ 	.byte	0x04, 0x12
        /*001a*/ 	.short	(.L_5 - .L_4)
	.align		4
.L_4:
        /*001c*/ 	.word	index@(_Z3GPUPiS_S_iiiii)
        /*0020*/ 	.word	0x00000000
.L_5:


//--------------------- .nv.compat                --------------------------
	.section	.nv.compat,"",@"SHT_CUDA_COMPAT_INFO"
	.align	4
        /*0000*/ 	.byte	0x02, 0x09, 0x00, 0x00, 0x02, 0x02, 0x01, 0x00, 0x02, 0x05, 0x05, 0x00, 0x03, 0x07, 0x01, 0x01
        /*0010*/ 	.byte	0x02, 0x03, 0x00, 0x00, 0x02, 0x06, 0x01, 0x00, 0x04, 0x0b, 0x08, 0x00, 0x09, 0x00, 0x00, 0x00
        /*0020*/ 	.byte	0x00, 0x00, 0x00, 0x00


//--------------------- .nv.info._Z3GPUPiS_S_iiiii --------------------------
	.section	.nv.info._Z3GPUPiS_S_iiiii,"",@"SHT_CUDA_INFO"
	.sectionflags	@""
	.align	4


	//----- nvinfo : EIATTR_CUDA_API_VERSION
	.align		4
        /*0000*/ 	.byte	0x04, 0x37
        /*0002*/ 	.short	(.L_7 - .L_6)
.L_6:
        /*0004*/ 	.word	0x00000082


	//----- nvinfo : EIATTR_KPARAM_INFO
	.align		4
.L_7:
        /*0008*/ 	.byte	0x04, 0x17
        /*000a*/ 	.short	(.L_9 - .L_8)
.L_8:
        /*000c*/ 	.word	0x00000000
        /*0010*/ 	.short	0x0007
        /*0012*/ 	.short	0x0028
        /*0014*/ 	.byte	0x00, 0xf0, 0x11, 0x00


	//----- nvinfo : EIATTR_KPARAM_INFO
	.align		4
.L_9:
        /*0018*/ 	.byte	0x04, 0x17
        /*001a*/ 	.short	(.L_11 - .L_10)
.L_10:
        /*001c*/ 	.word	0x00000000
        /*0020*/ 	.short	0x0006
        /*0022*/ 	.short	0x0024
        /*0024*/ 	.byte	0x00, 0xf0, 0x11, 0x00


	//----- nvinfo : EIATTR_KPARAM_INFO
	.align		4
.L_11:
        /*0028*/ 	.byte	0x04, 0x17
        /*002a*/ 	.short	(.L_13 - .L_12)
.L_12:
        /*002c*/ 	.word	0x00000000
        /*0030*/ 	.short	0x0005
        /*0032*/ 	.short	0x0020
        /*0034*/ 	.byte	0x00, 0xf0, 0x11, 0x00


	//----- nvinfo : EIATTR_KPARAM_INFO
	.align		4
.L_13:
        /*0038*/ 	.byte	0x04, 0x17
        /*003a*/ 	.short	(.L_15 - .L_14)
.L_14:
        /*003c*/ 	.word	0x00000000
        /*0040*/ 	.short	0x0004
        /*0042*/ 	.short	0x001c
        /*0044*/ 	.byte	0x00, 0xf0, 0x11, 0x00


	//----- nvinfo : EIATTR_KPARAM_INFO
	.align		4
.L_15:
        /*0048*/ 	.byte	0x04, 0x17
        /*004a*/ 	.short	(.L_17 - .L_16)
.L_16:
        /*004c*/ 	.word	0x00000000
        /*0050*/ 	.short	0x0003
        /*0052*/ 	.short	0x0018
        /*0054*/ 	.byte	0x00, 0xf0, 0x11, 0x00


	//----- nvinfo : EIATTR_KPARAM_INFO
	.align		4
.L_17:
        /*0058*/ 	.byte	0x04, 0x17
        /*005a*/ 	.short	(.L_19 - .L_18)
.L_18:
        /*005c*/ 	.word	0x00000000
        /*0060*/ 	.short	0x0002
        /*0062*/ 	.short	0x0010
        /*0064*/ 	.byte	0x00, 0xf5, 0x21, 0x00


	//----- nvinfo : EIATTR_KPARAM_INFO
	.align		4
.L_19:
        /*0068*/ 	.byte	0x04, 0x17
        /*006a*/ 	.short	(.L_21 - .L_20)
.L_20:
        /*006c*/ 	.word	0x00000000
        /*0070*/ 	.short	0x0001
        /*0072*/ 	.short	0x0008
        /*0074*/ 	.byte	0x00, 0xf5, 0x21, 0x00


	//----- nvinfo : EIATTR_KPARAM_INFO
	.align		4
.L_21:
        /*0078*/ 	.byte	0x04, 0x17
        /*007a*/ 	.short	(.L_23 - .L_22)
.L_22:
        /*007c*/ 	.word	0x00000000
        /*0080*/ 	.short	0x0000
        /*0082*/ 	.short	0x0000
        /*0084*/ 	.byte	0x00, 0xf5, 0x21, 0x00


	//----- nvinfo : EIATTR_SPARSE_MMA_MASK
	.align		4
.L_23:
        /*0088*/ 	.byte	0x03, 0x50
        /*008a*/ 	.short	0x0000


	//----- nvinfo : EIATTR_MAXREG_COUNT
	.align		4
        /*008c*/ 	.byte	0x03, 0x1b
        /*008e*/ 	.short	0x00ff


	//----- nvinfo : EIATTR_MERCURY_ISA_VERSION
	.align		4
        /*0090*/ 	.byte	0x03, 0x5f
        /*0092*/ 	.short	0x0101


	//----- nvinfo : EIATTR_VRC_CTA_INIT_COUNT
	.align		4
        /*0094*/ 	.byte	0x02, 0x4a
	.zero		1
	.zero		1


	//----- nvinfo : EIATTR_EXIT_INSTR_OFFSETS
	.align		4
        /*0098*/ 	.byte	0x04, 0x1c
        /*009a*/ 	.short	(.L_25 - .L_24)


	//   ....[0]....
.L_24:
        /*009c*/ 	.word	0x00000070


	//   ....[1]....
        /*00a0*/ 	.word	0x000001f0


	//   ....[2]....
        /*00a4*/ 	.word	0x00000280


	//----- nvinfo : EIATTR_CBANK_PARAM_SIZE
	.align		4
.L_25:
        /*00a8*/ 	.byte	0x03, 0x19
        /*00aa*/ 	.short	0x002c


	//----- nvinfo : EIATTR_PARAM_CBANK
	.align		4
        /*00ac*/ 	.byte	0x04, 0x0a
        /*00ae*/ 	.short	(.L_27 - .L_26)
	.align		4
.L_26:
        /*00b0*/ 	.word	index@(.nv.constant0._Z3GPUPiS_S_iiiii)
        /*00b4*/ 	.short	0x0380
        /*00b6*/ 	.short	0x002c


	//----- nvinfo : EIATTR_SW_WAR
	.align		4
.L_27:
        /*00b8*/ 	.byte	0x04, 0x36
        /*00ba*/ 	.short	(.L_29 - .L_28)
.L_28:
        /*00bc*/ 	.word	0x00000008
.L_29:


//--------------------- .nv.callgraph             --------------------------
	.section	.nv.callgraph,"",@"SHT_CUDA_CALLGRAPH"
	.align	4
	.sectionentsize	8
	.align		4
        /*0000*/ 	.word	0x00000000
	.align		4
        /*0004*/ 	.word	0xffffffff
	.align		4
        /*0008*/ 	.word	0x00000000
	.align		4
        /*000c*/ 	.word	0xfffffffe
	.align		4
        /*0010*/ 	.word	0x00000000
	.align		4
        /*0014*/ 	.word	0xfffffffd
	.align		4
        /*0018*/ 	.word	0x00000000
	.align		4
        /*001c*/ 	.word	0xfffffffc


//--------------------- .text._Z3GPUPiS_S_iiiii   --------------------------
	.section	.text._Z3GPUPiS_S_iiiii,"ax",@progbits
	.align	128
        .global         _Z3GPUPiS_S_iiiii
        .type           _Z3GPUPiS_S_iiiii,@function
        .size           _Z3GPUPiS_S_iiiii,(.L_x_1 - _Z3GPUPiS_S_iiiii)
        .other          _Z3GPUPiS_S_iiiii,@"STO_CUDA_ENTRY STV_DEFAULT"
_Z3GPUPiS_S_iiiii:
.text._Z3GPUPiS_S_iiiii:
[----:B------:R-:W-:Y:S01]  /*0000*/  LDC R1, c[0x0][0x37c] ;  /* 0x0000df00ff017b82 */ /* 0x000fe20000000800 */
[----:B------:R-:W0:Y:S07]  /*0010*/  S2R R3, SR_TID.X ;  /* 0x0000000000037919 */ /* 0x000e2e0000002100 */
[----:B------:R-:W0:Y:S01]  /*0020*/  S2UR UR4, SR_CTAID.X ;  /* 0x00000000000479c3 */ /* 0x000e220000002500 */
[----:B------:R-:W1:Y:S07]  /*0030*/  LDCU UR5, c[0x0][0x39c] ;  /* 0x00007380ff0577ac */ /* 0x000e6e0008000800 */
[----:B------:R-:W0:Y:S02]  /*0040*/  LDC R0, c[0x0][0x360] ;  /* 0x0000d800ff007b82 */ /* 0x000e240000000800 */
[----:B0-----:R-:W-:-:S05]  /*0050*/  IMAD R0, R0, UR4, R3 ;  /* 0x0000000400007c24 */ /* 0x001fca000f8e0203 */
[----:B-1----:R-:W-:-:S13]  /*0060*/  ISETP.GE.AND P0, PT, R0, UR5, PT ;  /* 0x0000000500007c0c */ /* 0x002fda000bf06270 */
[----:B------:R-:W-:Y:S05]  /*0070*/  @P0 EXIT ;  /* 0x000000000000094d */ /* 0x000fea0003800000 */
[----:B------:R-:W0:Y:S01]  /*0080*/  LDC R5, c[0x0][0x398] ;  /* 0x0000e600ff057b82 */ /* 0x000e220000000800 */
[----:B------:R-:W1:Y:S01]  /*0090*/  LDCU.64 UR10, c[0x0][0x3a0] ;  /* 0x00007400ff0a77ac */ /* 0x000e620008000a00 */
[----:B------:R-:W2:Y:S06]  /*00a0*/  LDCU.64 UR6, c[0x0][0x358] ;  /* 0x00006b00ff0677ac */ /* 0x000eac0008000a00 */
[----:B------:R-:W3:Y:S08]  /*00b0*/  LDC.64 R2, c[0x0][0x380] ;  /* 0x0000e000ff027b82 */ /* 0x000ef00000000a00 */
[----:B------:R-:W4:Y:S01]  /*00c0*/  LDC.64 R6, c[0x0][0x388] ;  /* 0x0000e200ff067b82 */ /* 0x000f220000000a00 */
[----:B-1----:R-:W-:-:S07]  /*00d0*/  UIADD3 UR4, UPT, UPT, UR10, -0x1, URZ ;  /* 0xffffffff0a047890 */ /* 0x002fce000fffe0ff */
[----:B------:R-:W1:Y:S01]  /*00e0*/  LDC.64 R8, c[0x0][0x390] ;  /* 0x0000e400ff087b82 */ /* 0x000e620000000a00 */
[----:B0-----:R-:W-:-:S03]  /*00f0*/  IMAD R5, R0, UR4, R5 ;  /* 0x0000000400057c24 */ /* 0x001fc6000f8e0205 */
[----:B------:R-:W0:Y:S01]  /*0100*/  LDCU UR4, c[0x0][0x3a8] ;  /* 0x00007500ff0477ac */ /* 0x000e220008000800 */
[----:B---3--:R-:W-:Y:S01]  /*0110*/  IMAD.WIDE R2, R5, 0x4, R2 ;  /* 0x0000000405027825 */ /* 0x008fe200078e0202 */
[----:B------:R-:W-:-:S04]  /*0120*/  IADD3 R5, PT, PT, RZ, -UR10, RZ ;  /* 0x8000000aff057c10 */ /* 0x000fc8000fffe0ff */
[----:B--2---:R-:W2:Y:S01]  /*0130*/  LDG.E R10, desc[UR6][R2.64+-0x4] ;  /* 0xfffffc06020a7981 */ /* 0x004ea2000c1e1900 */
[----:B------:R-:W-:-:S06]  /*0140*/  IMAD.WIDE R4, R5, 0x4, R2 ;  /* 0x0000000405047825 */ /* 0x000fcc00078e0202 */
[----:B------:R-:W2:Y:S01]  /*0150*/  LDG.E R5, desc[UR6][R4.64] ;  /* 0x0000000604057981 */ /* 0x000ea2000c1e1900 */
[C---:B------:R-:W-:Y:S02]  /*0160*/  IADD3 R11, PT, PT, -R0.reuse, UR11, RZ ;  /* 0x0000000b000b7c10 */ /* 0x040fe4000fffe1ff */
[----:B0-----:R-:W-:-:S03]  /*0170*/  IADD3 R13, PT, PT, R0, UR4, RZ ;  /* 0x00000004000d7c10 */ /* 0x001fc6000fffe0ff */
[----:B----4-:R-:W-:-:S04]  /*0180*/  IMAD.WIDE R6, R11, 0x4, R6 ;  /* 0x000000040b067825 */ /* 0x010fc800078e0206 */
[----:B-1----:R-:W-:Y:S01]  /*0190*/  IMAD.WIDE R8, R13, 0x4, R8 ;  /* 0x000000040d087825 */ /* 0x002fe200078e0208 */
[----:B--2---:R-:W-:-:S05]  /*01a0*/  VIMNMX R15, PT, PT, R10, R5, !PT ;  /* 0x000000050a0f7248 */ /* 0x004fca0007fe0100 */
[----:B------:R0:W-:Y:S04]  /*01b0*/  STG.E desc[UR6][R2.64], R15 ;  /* 0x0000000f02007986 */ /* 0x0001e8000c101906 */
[----:B------:R-:W2:Y:S04]  /*01c0*/  LDG.E R6, desc[UR6][R6.64] ;  /* 0x0000000606067981 */ /* 0x000ea8000c1e1900 */
[----:B------:R-:W2:Y:S02]  /*01d0*/  LDG.E R9, desc[UR6][R8.64] ;  /* 0x0000000608097981 */ /* 0x000ea4000c1e1900 */
[----:B--2---:R-:W-:-:S13]  /*01e0*/  ISETP.NE.AND P0, PT, R6, R9, PT ;  /* 0x000000090600720c */ /* 0x004fda0003f05270 */
[----:B0-----:R-:W-:Y:S05]  /*01f0*/  @P0 EXIT ;  /* 0x000000000000094d */ /* 0x001fea0003800000 */
[----:B------:R-:W-:-:S04]  /*0200*/  UIMAD.WIDE UR4, UR10, 0x4, URZ ;  /* 0x000000040a0478a5 */ /* 0x000fc8000f8e02ff */
[----:B------:R-:W-:Y:S02]  /*0210*/  ULOP3.LUT UR8, UR4, 0xfffffffc, URZ, 0x3c, !UPT ;  /* 0xfffffffc04087892 */ /* 0x000fe4000f8e3cff */
[----:B------:R-:W-:-:S04]  /*0220*/  ULOP3.LUT UR4, URZ, UR5, URZ, 0x33, !UPT ;  /* 0x00000005ff047292 */ /* 0x000fc8000f8e33ff */
[----:B------:R-:W-:-:S04]  /*0230*/  IADD3 R4, P0, PT, R2, UR8, RZ ;  /* 0x0000000802047c10 */ /* 0x000fc8000ff1e0ff */
[----:B------:R-:W-:-:S05]  /*0240*/  IADD3.X R5, PT, PT, R3, UR4, RZ, P0, !PT ;  /* 0x0000000403057c10 */ /* 0x000fca00087fe4ff */
[----:B------:R-:W2:Y:S02]  /*0250*/  LDG.E R4, desc[UR6][R4.64] ;  /* 0x0000000604047981 */ /* 0x000ea4000c1e1900 */
[----:B--2---:R-:W-:-:S05]  /*0260*/  IADD3 R7, PT, PT, R4, 0x1, RZ ;  /* 0x0000000104077810 */ /* 0x004fca0007ffe0ff */
[----:B------:R-:W-:Y:S01]  /*0270*/  STG.E desc[UR6][R2.64], R7 ;  /* 0x0000000702007986 */ /* 0x000fe2000c101906 */
[----:B------:R-:W-:Y:S05]  /*0280*/  EXIT ;  /* 0x000000000000794d */ /* 0x000fea0003800000 */
.L_x_0:
[----:B------:R-:W-:-:S00]  /*0290*/  BRA `(.L_x_0) ;  /* 0xfffffffc00fc7947 */ /* 0x000fc0000383ffff */
[----:B------:R-:W-:-:S00]  /*02a0*/  NOP ;  /* 0x0000000000007918 */ /* 0x000fc00000000000 */
        /* <DEDUP_REMOVED lines=13> */
.L_x_1:


//--------------------- .nv.shared.reserved.0     --------------------------
	.section	.nv.shared.reserved.0,"aw",@nobits
	.weak		__nv_reservedSMEM_offset_0_alias
	.size		__nv_reservedSMEM_offset_0_alias, 0, 64
	.other		__nv_reservedSMEM_offset_0_alias,@"STO_CUDA_RESERVED_SHARED STV_DEFAULT"
__nv_reservedSMEM_offset_0_alias:
	.zero		0
	.zero		64


//--------------------- .nv.constant0._Z3GPUPiS_S_iiiii --------------------------
	.section	.nv.constant0._Z3GPUPiS_S_iiiii,"a",@progbits
	.sectionflags	@""
	.align	4
.nv.constant0._Z3GPUPiS_S_iiiii:
	.zero		940


//--------------------- SYMBOLS --------------------------

	.type		.nv.reservedSmem.offset0,@object
	.size		.nv.reservedSmem.offset0,0x4
